//
// Generated by NVIDIA NVVM Compiler
//
// Compiler Build ID: CL-36424714
// Cuda compilation tools, release 13.0, V13.0.88
// Based on NVVM 20.0.0
//

.version 9.0
.target sm_100
.address_size 64

	// .globl	_Z9histogramPKhj
.global .align 4 .b8 hist_global[104];
// _ZZ9histogramPKhjE7hist_ds has been demoted

.visible .entry _Z9histogramPKhj(
	.param .u64 .ptr .align 1 _Z9histogramPKhj_param_0,
	.param .u32 _Z9histogramPKhj_param_1
)
{
	.reg .pred 	%p<30>;
	.reg .b32 	%r<250>;
	.reg .b32 	%f<21>;
	.reg .b64 	%rd<33>;
	// demoted variable
	.shared .align 4 .b8 _ZZ9histogramPKhjE7hist_ds[104];
	ld.param.u64 	%rd9, [_Z9histogramPKhj_param_0];
	ld.param.u32 	%r109, [_Z9histogramPKhj_param_1];
	cvta.to.global.u64 	%rd1, %rd9;
	mov.u32 	%r249, %tid.x;
	mov.u32 	%r2, %ctaid.x;
	mov.u32 	%r3, %ntid.x;
	shl.b32 	%r4, %r3, 1;
	mul.lo.s32 	%r5, %r4, %r2;
	add.s32 	%r231, %r5, %r249;
	setp.gt.u32 	%p1, %r249, 25;
	@%p1 bra 	$L__BB0_7;
	add.s32 	%r110, %r249, %r3;
	max.u32 	%r111, %r110, 26;
	setp.lt.u32 	%p2, %r110, 26;
	selp.u32 	%r112, 1, 0, %p2;
	add.s32 	%r113, %r110, %r112;
	sub.s32 	%r114, %r111, %r113;
	div.u32 	%r115, %r114, %r3;
	add.s32 	%r7, %r115, %r112;
	and.b32  	%r116, %r7, 3;
	setp.eq.s32 	%p3, %r116, 3;
	mov.u32 	%r213, %r249;
	@%p3 bra 	$L__BB0_4;
	add.s32 	%r117, %r7, 1;
	and.b32  	%r118, %r117, 3;
	shl.b32 	%r119, %r249, 2;
	mov.u32 	%r120, _ZZ9histogramPKhjE7hist_ds;
	add.s32 	%r210, %r120, %r119;
	shl.b32 	%r9, %r3, 2;
	neg.s32 	%r209, %r118;
	mad.lo.s32 	%r213, %r3, %r118, %r249;
$L__BB0_3:
	.pragma "nounroll";
	mov.b32 	%r121, 0;
	st.shared.u32 	[%r210], %r121;
	add.s32 	%r210, %r210, %r9;
	add.s32 	%r209, %r209, 1;
	setp.ne.s32 	%p4, %r209, 0;
	@%p4 bra 	$L__BB0_3;
$L__BB0_4:
	setp.lt.u32 	%p5, %r7, 3;
	@%p5 bra 	$L__BB0_7;
	shl.b32 	%r17, %r3, 2;
	shl.b32 	%r122, %r213, 2;
	mov.u32 	%r123, _ZZ9histogramPKhjE7hist_ds;
	add.s32 	%r212, %r123, %r122;
	shl.b32 	%r19, %r3, 4;
	shl.b32 	%r20, %r3, 3;
	mul.lo.s32 	%r21, %r3, 12;
$L__BB0_6:
	mov.b32 	%r124, 0;
	st.shared.u32 	[%r212], %r124;
	add.s32 	%r125, %r212, %r17;
	st.shared.u32 	[%r125], %r124;
	add.s32 	%r126, %r212, %r20;
	st.shared.u32 	[%r126], %r124;
	add.s32 	%r127, %r212, %r21;
	st.shared.u32 	[%r127], %r124;
	add.s32 	%r213, %r213, %r17;
	add.s32 	%r212, %r212, %r19;
	setp.lt.u32 	%p6, %r213, 26;
	@%p6 bra 	$L__BB0_6;
$L__BB0_7:
	bar.sync 	0;
	add.s32 	%r26, %r5, %r4;
	mov.f32 	%f20, 0f00000000;
	mov.b32 	%r220, -1;
	min.u32 	%r129, %r26, %r109;
	setp.le.u32 	%p7, %r129, %r231;
	@%p7 bra 	$L__BB0_35;
	add.s32 	%r215, %r231, %r3;
	max.u32 	%r134, %r129, %r215;
	sub.s32 	%r135, %r134, %r215;
	setp.gt.u32 	%p8, %r129, %r215;
	selp.u32 	%r136, 1, 0, %p8;
	selp.s32 	%r137, -1, 0, %p8;
	add.s32 	%r138, %r135, %r137;
	div.u32 	%r139, %r138, %r3;
	add.s32 	%r140, %r139, %r136;
	add.s32 	%r28, %r140, 1;
	and.b32  	%r29, %r28, 3;
	setp.lt.u32 	%p9, %r140, 3;
	mov.b32 	%r220, -1;
	mov.b32 	%r219, 0;
	@%p9 bra 	$L__BB0_27;
	add.s32 	%r217, %r249, %r26;
	shl.b32 	%r31, %r3, 2;
	shl.b32 	%r143, %r2, 1;
	add.s32 	%r144, %r143, 3;
	mad.lo.s32 	%r216, %r3, %r144, %r249;
	and.b32  	%r145, %r28, -4;
	neg.s32 	%r214, %r145;
	mov.b32 	%r220, -1;
	mov.b32 	%r219, 0;
$L__BB0_10:
	cvt.u64.u32 	%rd10, %r231;
	add.s64 	%rd11, %rd1, %rd10;
	ld.global.u8 	%r146, [%rd11];
	add.s32 	%r221, %r146, -97;
	setp.eq.s32 	%p10, %r220, %r221;
	@%p10 bra 	$L__BB0_13;
	setp.gt.u32 	%p11, %r220, 25;
	mov.b32 	%r222, 1;
	@%p11 bra 	$L__BB0_14;
	shl.b32 	%r149, %r220, 2;
	mov.u32 	%r150, _ZZ9histogramPKhjE7hist_ds;
	add.s32 	%r151, %r150, %r149;
	cvt.rn.f32.s32 	%f4, %r219;
	atom.shared.add.f32 	%f5, [%r151], %f4;
	bra.uni 	$L__BB0_14;
$L__BB0_13:
	add.s32 	%r222, %r219, 1;
	mov.u32 	%r221, %r220;
$L__BB0_14:
	cvt.u64.u32 	%rd12, %r215;
	add.s64 	%rd13, %rd1, %rd12;
	ld.global.u8 	%r152, [%rd13];
	add.s32 	%r223, %r152, -97;
	setp.eq.s32 	%p12, %r221, %r223;
	@%p12 bra 	$L__BB0_17;
	setp.gt.u32 	%p13, %r221, 25;
	mov.b32 	%r224, 1;
	@%p13 bra 	$L__BB0_18;
	shl.b32 	%r155, %r221, 2;
	mov.u32 	%r156, _ZZ9histogramPKhjE7hist_ds;
	add.s32 	%r157, %r156, %r155;
	cvt.rn.f32.s32 	%f6, %r222;
	atom.shared.add.f32 	%f7, [%r157], %f6;
	bra.uni 	$L__BB0_18;
$L__BB0_17:
	add.s32 	%r224, %r222, 1;
	mov.u32 	%r223, %r221;
$L__BB0_18:
	add.s32 	%r49, %r231, %r3;
	cvt.u64.u32 	%rd14, %r217;
	add.s64 	%rd15, %rd1, %rd14;
	ld.global.u8 	%r158, [%rd15];
	add.s32 	%r225, %r158, -97;
	setp.eq.s32 	%p14, %r223, %r225;
	@%p14 bra 	$L__BB0_21;
	setp.gt.u32 	%p15, %r223, 25;
	mov.b32 	%r226, 1;
	@%p15 bra 	$L__BB0_22;
	shl.b32 	%r161, %r223, 2;
	mov.u32 	%r162, _ZZ9histogramPKhjE7hist_ds;
	add.s32 	%r163, %r162, %r161;
	cvt.rn.f32.s32 	%f8, %r224;
	atom.shared.add.f32 	%f9, [%r163], %f8;
	bra.uni 	$L__BB0_22;
$L__BB0_21:
	add.s32 	%r226, %r224, 1;
	mov.u32 	%r225, %r223;
$L__BB0_22:
	add.s32 	%r54, %r49, %r3;
	cvt.u64.u32 	%rd16, %r216;
	add.s64 	%rd17, %rd1, %rd16;
	ld.global.u8 	%r164, [%rd17];
	add.s32 	%r220, %r164, -97;
	setp.eq.s32 	%p16, %r225, %r220;
	@%p16 bra 	$L__BB0_25;
	setp.gt.u32 	%p17, %r225, 25;
	mov.b32 	%r219, 1;
	@%p17 bra 	$L__BB0_26;
	shl.b32 	%r167, %r225, 2;
	mov.u32 	%r168, _ZZ9histogramPKhjE7hist_ds;
	add.s32 	%r169, %r168, %r167;
	cvt.rn.f32.s32 	%f10, %r226;
	atom.shared.add.f32 	%f11, [%r169], %f10;
	bra.uni 	$L__BB0_26;
$L__BB0_25:
	add.s32 	%r219, %r226, 1;
	mov.u32 	%r220, %r225;
$L__BB0_26:
	add.s32 	%r170, %r54, %r3;
	add.s32 	%r231, %r170, %r3;
	add.s32 	%r217, %r217, %r31;
	add.s32 	%r216, %r216, %r31;
	add.s32 	%r215, %r215, %r31;
	add.s32 	%r214, %r214, 4;
	setp.ne.s32 	%p18, %r214, 0;
	@%p18 bra 	$L__BB0_10;
$L__BB0_27:
	setp.eq.s32 	%p19, %r29, 0;
	@%p19 bra 	$L__BB0_34;
	cvt.u64.u32 	%rd18, %r231;
	add.s64 	%rd31, %rd1, %rd18;
	neg.s32 	%r234, %r29;
	cvt.u64.u32 	%rd19, %r3;
$L__BB0_29:
	.pragma "nounroll";
	mov.u32 	%r72, %r220;
	mov.u32 	%r71, %r219;
	ld.global.u8 	%r171, [%rd31];
	add.s32 	%r220, %r171, -97;
	setp.eq.s32 	%p20, %r72, %r220;
	@%p20 bra 	$L__BB0_32;
	setp.gt.u32 	%p21, %r72, 25;
	mov.b32 	%r219, 1;
	@%p21 bra 	$L__BB0_33;
	shl.b32 	%r174, %r72, 2;
	mov.u32 	%r175, _ZZ9histogramPKhjE7hist_ds;
	add.s32 	%r176, %r175, %r174;
	cvt.rn.f32.s32 	%f12, %r71;
	atom.shared.add.f32 	%f13, [%r176], %f12;
	bra.uni 	$L__BB0_33;
$L__BB0_32:
	add.s32 	%r219, %r71, 1;
	mov.u32 	%r220, %r72;
$L__BB0_33:
	add.s64 	%rd31, %rd31, %rd19;
	add.s32 	%r234, %r234, 1;
	setp.ne.s32 	%p22, %r234, 0;
	@%p22 bra 	$L__BB0_29;
$L__BB0_34:
	cvt.rn.f32.s32 	%f20, %r219;
$L__BB0_35:
	setp.gt.u32 	%p23, %r220, 25;
	@%p23 bra 	$L__BB0_37;
	shl.b32 	%r177, %r220, 2;
	mov.u32 	%r178, _ZZ9histogramPKhjE7hist_ds;
	add.s32 	%r179, %r178, %r177;
	atom.shared.add.f32 	%f14, [%r179], %f20;
$L__BB0_37:
	setp.gt.u32 	%p24, %r249, 25;
	bar.sync 	0;
	@%p24 bra 	$L__BB0_44;
	add.s32 	%r180, %r249, %r3;
	max.u32 	%r181, %r180, 26;
	setp.lt.u32 	%p25, %r180, 26;
	selp.u32 	%r182, 1, 0, %p25;
	add.s32 	%r183, %r180, %r182;
	sub.s32 	%r184, %r181, %r183;
	div.u32 	%r185, %r184, %r3;
	add.s32 	%r81, %r185, %r182;
	and.b32  	%r186, %r81, 3;
	setp.eq.s32 	%p26, %r186, 3;
	@%p26 bra 	$L__BB0_41;
	add.s32 	%r187, %r81, 1;
	and.b32  	%r188, %r187, 3;
	shl.b32 	%r189, %r249, 2;
	mov.u32 	%r190, _ZZ9histogramPKhjE7hist_ds;
	add.s32 	%r243, %r190, %r189;
	shl.b32 	%r83, %r3, 2;
	mul.wide.u32 	%rd20, %r249, 4;
	mov.u64 	%rd21, hist_global;
	add.s64 	%rd32, %rd21, %rd20;
	mul.wide.u32 	%rd6, %r3, 4;
	neg.s32 	%r242, %r188;
	mad.lo.s32 	%r249, %r3, %r188, %r249;
$L__BB0_40:
	.pragma "nounroll";
	ld.shared.f32 	%f15, [%r243];
	cvt.rzi.u32.f32 	%r191, %f15;
	atom.global.add.u32 	%r192, [%rd32], %r191;
	add.s32 	%r243, %r243, %r83;
	add.s64 	%rd32, %rd32, %rd6;
	add.s32 	%r242, %r242, 1;
	setp.ne.s32 	%p27, %r242, 0;
	@%p27 bra 	$L__BB0_40;
$L__BB0_41:
	setp.lt.u32 	%p28, %r81, 3;
	@%p28 bra 	$L__BB0_44;
	add.s32 	%r248, %r249, %r4;
	shl.b32 	%r92, %r3, 2;
	mad.lo.s32 	%r247, %r3, 3, %r249;
	add.s32 	%r246, %r3, %r249;
	shl.b32 	%r193, %r249, 2;
	mov.u32 	%r194, _ZZ9histogramPKhjE7hist_ds;
	add.s32 	%r245, %r194, %r193;
	shl.b32 	%r96, %r3, 4;
	shl.b32 	%r97, %r3, 3;
	mul.lo.s32 	%r98, %r3, 12;
	mov.u64 	%rd23, hist_global;
$L__BB0_43:
	mul.wide.u32 	%rd22, %r249, 4;
	add.s64 	%rd24, %rd23, %rd22;
	ld.shared.f32 	%f16, [%r245];
	cvt.rzi.u32.f32 	%r195, %f16;
	atom.global.add.u32 	%r196, [%rd24], %r195;
	add.s32 	%r197, %r249, %r3;
	mul.wide.u32 	%rd25, %r246, 4;
	add.s64 	%rd26, %rd23, %rd25;
	add.s32 	%r198, %r245, %r92;
	ld.shared.f32 	%f17, [%r198];
	cvt.rzi.u32.f32 	%r199, %f17;
	atom.global.add.u32 	%r200, [%rd26], %r199;
	add.s32 	%r201, %r197, %r3;
	mul.wide.u32 	%rd27, %r248, 4;
	add.s64 	%rd28, %rd23, %rd27;
	add.s32 	%r202, %r245, %r97;
	ld.shared.f32 	%f18, [%r202];
	cvt.rzi.u32.f32 	%r203, %f18;
	atom.global.add.u32 	%r204, [%rd28], %r203;
	add.s32 	%r205, %r201, %r3;
	mul.wide.u32 	%rd29, %r247, 4;
	add.s64 	%rd30, %rd23, %rd29;
	add.s32 	%r206, %r245, %r98;
	ld.shared.f32 	%f19, [%r206];
	cvt.rzi.u32.f32 	%r207, %f19;
	atom.global.add.u32 	%r208, [%rd30], %r207;
	add.s32 	%r249, %r205, %r3;
	add.s32 	%r248, %r248, %r92;
	add.s32 	%r247, %r247, %r92;
	add.s32 	%r246, %r246, %r92;
	add.s32 	%r245, %r245, %r96;
	setp.lt.u32 	%p29, %r249, 26;
	@%p29 bra 	$L__BB0_43;
$L__BB0_44:
	ret;

}


// ===== COMPILED SASS (sm_100) =====

	.target	sm_100

	.elftype	@"ET_EXEC"


//--------------------- .note.nv.tkinfo           --------------------------
	.section	.note.nv.tkinfo,"",@"SHT_NOTE"
	.sectionflags	@"SHF_NOTE_NV_TKINFO"
	.tkinfo
        /*0018*/ 	.word	0x00000002
        /*0030*/ 	.string	""
        /*0030*/ 	.string	"ptxas"
        /*0030*/ 	.string	"Cuda compilation tools, release 13.0, V13.0.88"
        /*0030*/ 	.string	"Build cuda_13.0.r13.0/compiler.36424714_0"
        /*0030*/ 	.string	"-arch sm_100 -m 64 "



//--------------------- .note.nv.cuinfo           --------------------------
	.section	.note.nv.cuinfo,"",@"SHT_NOTE"
	.sectionflags	@"SHF_NOTE_NV_CUINFO"
        /*0018*/ 	.short	0x0002
        /*001a*/ 	.short	0x0064
        /*001c*/ 	.short	0x0082
	.zero		2


//--------------------- .nv.info                  --------------------------
	.section	.nv.info,"",@"SHT_CUDA_INFO"
	.align	4


	//----- nvinfo : EIATTR_REGCOUNT
	.align		4
        /*0000*/ 	.byte	0x04, 0x2f
        /*0002*/ 	.short	(.L_2 - .L_1)
	.align		4
.L_1:
        /*0004*/ 	.word	index@(_Z9histogramPKhj)
        /*0008*/ 	.word	0x00000020


	//----- nvinfo : EIATTR_FRAME_SIZE
	.align		4
.L_2:
        /*000c*/ 	.byte	0x04, 0x11
        /*000e*/ 	.short	(.L_4 - .L_3)
	.align		4
.L_3:
        /*0010*/ 	.word	index@(_Z9histogramPKhj)
        /*0014*/ 	.word	0x00000000


	//----- nvinfo : EIATTR_MIN_STACK_SIZE
	.align		4
.L_4:
        /*0018*/ 	.byte	0x04, 0x12
        /*001a*/ 	.short	(.L_6 - .L_5)
	.align		4
.L_5:
        /*001c*/ 	.word	index@(_Z9histogramPKhj)
        /*0020*/ 	.word	0x00000000
.L_6:


//--------------------- .nv.compat                --------------------------
	.section	.nv.compat,"",@"SHT_CUDA_COMPAT_INFO"
	.align	4
        /*0000*/ 	.byte	0x02, 0x09, 0x00, 0x00, 0x02, 0x02, 0x01, 0x00, 0x02, 0x05, 0x05, 0x00, 0x03, 0x07, 0x01, 0x01
        /*0010*/ 	.byte	0x02, 0x03, 0x00, 0x00, 0x02, 0x06, 0x01, 0x00, 0x04, 0x0b, 0x08, 0x00, 0x09, 0x00, 0x00, 0x00
        /*0020*/ 	.byte	0x00, 0x00, 0x00, 0x00


//--------------------- .nv.info._Z9histogramPKhj --------------------------
	.section	.nv.info._Z9histogramPKhj,"",@"SHT_CUDA_INFO"
	.sectionflags	@""
	.align	4


	//----- nvinfo : EIATTR_CUDA_API_VERSION
	.align		4
        /*0000*/ 	.byte	0x04, 0x37
        /*0002*/ 	.short	(.L_8 - .L_7)
.L_7:
        /*0004*/ 	.word	0x00000082


	//----- nvinfo : EIATTR_KPARAM_INFO
	.align		4
.L_8:
        /*0008*/ 	.byte	0x04, 0x17
        /*000a*/ 	.short	(.L_10 - .L_9)
.L_9:
        /*000c*/ 	.word	0x00000000
        /*0010*/ 	.short	0x0001
        /*0012*/ 	.short	0x0008
        /*0014*/ 	.byte	0x00, 0xf0, 0x11, 0x00


	//----- nvinfo : EIATTR_KPARAM_INFO
	.align		4
.L_10:
        /*0018*/ 	.byte	0x04, 0x17
        /*001a*/ 	.short	(.L_12 - .L_11)
.L_11:
        /*001c*/ 	.word	0x00000000
        /*0020*/ 	.short	0x0000
        /*0022*/ 	.short	0x0000
        /*0024*/ 	.byte	0x00, 0xf5, 0x21, 0x00


	//----- nvinfo : EIATTR_SPARSE_MMA_MASK
	.align		4
.L_12:
        /*0028*/ 	.byte	0x03, 0x50
        /*002a*/ 	.short	0x0000


	//----- nvinfo : EIATTR_MAXREG_COUNT
	.align		4
        /*002c*/ 	.byte	0x03, 0x1b
        /*002e*/ 	.short	0x00ff


	//----- nvinfo : EIATTR_NUM_BARRIERS
	.align		4
        /*0030*/ 	.byte	0x02, 0x4c
        /*0032*/ 	.byte	0x01
	.zero		1


	//----- nvinfo : EIATTR_MERCURY_ISA_VERSION
	.align		4
        /*0034*/ 	.byte	0x03, 0x5f
        /*0036*/ 	.short	0x0101


	//----- nvinfo : EIATTR_VRC_CTA_INIT_COUNT
	.align		4
        /*0038*/ 	.byte	0x02, 0x4a
	.zero		1
	.zero		1


	//----- nvinfo : EIATTR_EXIT_INSTR_OFFSETS
	.align		4
        /*003c*/ 	.byte	0x04, 0x1c
        /*003e*/ 	.short	(.L_14 - .L_13)


	//   ....[0]....
.L_13:
        /*0040*/ 	.word	0x00001200


	//   ....[1]....
        /*0044*/ 	.word	0x00001510


	//   ....[2]....
        /*0048*/ 	.word	0x00001750


	//----- nvinfo : EIATTR_CRS_STACK_SIZE
	.align		4
.L_14:
        /*004c*/ 	.byte	0x04, 0x1e
        /*004e*/ 	.short	(.L_16 - .L_15)
.L_15:
        /*0050*/ 	.word	0x00000000


	//----- nvinfo : EIATTR_CBANK_PARAM_SIZE
	.align		4
.L_16:
        /*0054*/ 	.byte	0x03, 0x19
        /*0056*/ 	.short	0x000c


	//----- nvinfo : EIATTR_PARAM_CBANK
	.align		4
        /*0058*/ 	.byte	0x04, 0x0a
        /*005a*/ 	.short	(.L_18 - .L_17)
	.align		4
.L_17:
        /*005c*/ 	.word	index@(.nv.constant0._Z9histogramPKhj)
        /*0060*/ 	.short	0x0380
        /*0062*/ 	.short	0x000c


	//----- nvinfo : EIATTR_SW_WAR
	.align		4
.L_18:
        /*0064*/ 	.byte	0x04, 0x36
        /*0066*/ 	.short	(.L_20 - .L_19)
.L_19:
        /*0068*/ 	.word	0x00000008
.L_20:


//--------------------- .nv.callgraph             --------------------------
	.section	.nv.callgraph,"",@"SHT_CUDA_CALLGRAPH"
	.align	4
	.sectionentsize	8
	.align		4
        /*0000*/ 	.word	0x00000000
	.align		4
        /*0004*/ 	.word	0xffffffff
	.align		4
        /*0008*/ 	.word	0x00000000
	.align		4
        /*000c*/ 	.word	0xfffffffe
	.align		4
        /*0010*/ 	.word	0x00000000
	.align		4
        /*0014*/ 	.word	0xfffffffd
	.align		4
        /*0018*/ 	.word	0x00000000
	.align		4
        /*001c*/ 	.word	0xfffffffc


//--------------------- .nv.constant4             --------------------------
	.section	.nv.constant4,"a",@progbits
	.align	8
	.align		8
.nv.constant4:
        /*0000*/ 	.dword	hist_global


//--------------------- .text._Z9histogramPKhj    --------------------------
	.section	.text._Z9histogramPKhj,"ax",@progbits
	.align	128
        .global         _Z9histogramPKhj
        .type           _Z9histogramPKhj,@function
        .size           _Z9histogramPKhj,(.L_x_52 - _Z9histogramPKhj)
        .other          _Z9histogramPKhj,@"STO_CUDA_ENTRY STV_DEFAULT"
_Z9histogramPKhj:
.text._Z9histogramPKhj:
[----:B------:R-:W-:Y:S01]  /*0000*/  LDC R1, c[0x0][0x37c] ;  /* 0x0000df00ff017b82 */ /* 0x000fe20000000800 */
[----:B------:R-:W0:Y:S07]  /*0010*/  S2R R5, SR_TID.X ;  /* 0x0000000000057919 */ /* 0x000e2e0000002100 */
[----:B------:R-:W1:Y:S01]  /*0020*/  LDC R0, c[0x0][0x360] ;  /* 0x0000d800ff007b82 */ /* 0x000e620000000800 */
[----:B------:R-:W2:Y:S01]  /*0030*/  LDCU.64 UR6, c[0x0][0x358] ;  /* 0x00006b00ff0677ac */ /* 0x000ea20008000a00 */
[----:B------:R-:W-:Y:S06]  /*0040*/  BSSY.RECONVERGENT B0, `(.L_x_0) ;  /* 0x0000043000007945 */ /* 0x000fec0003800200 */
[----:B------:R-:W3:Y:S01]  /*0050*/  S2UR UR8, SR_CTAID.X ;  /* 0x00000000000879c3 */ /* 0x000ee20000002500 */
[----:B-1----:R-:W-:Y:S01]  /*0060*/  IMAD.SHL.U32 R4, R0, 0x2, RZ ;  /* 0x0000000200047824 */ /* 0x002fe200078e00ff */
[----:B0-----:R-:W-:-:S03]  /*0070*/  ISETP.GT.U32.AND P0, PT, R5, 0x19, PT ;  /* 0x000000190500780c */ /* 0x001fc60003f04070 */
[----:B---3--:R-:W-:-:S04]  /*0080*/  IMAD R2, R4, UR8, RZ ;  /* 0x0000000804027c24 */ /* 0x008fc8000f8e02ff */
[----:B------:R-:W-:-:S06]  /*0090*/  IMAD.IADD R7, R2, 0x1, R5 ;  /* 0x0000000102077824 */ /* 0x000fcc00078e0205 */
[----:B--2---:R-:W-:Y:S05]  /*00a0*/  @P0 BRA `(.L_x_1) ;  /* 0x0000000000f00947 */ /* 0x004fea0003800000 */
[----:B------:R-:W0:Y:S01]  /*00b0*/  I2F.U32.RP R11, R0 ;  /* 0x00000000000b7306 */ /* 0x000e220000209000 */
[----:B------:R-:W-:Y:S01]  /*00c0*/  IMAD.IADD R3, R5, 0x1, R0 ;  /* 0x0000000105037824 */ /* 0x000fe200078e0200 */
[----:B------:R-:W-:Y:S01]  /*00d0*/  ISETP.NE.U32.AND P2, PT, R0, RZ, PT ;  /* 0x000000ff0000720c */ /* 0x000fe20003f45070 */
[----:B------:R-:W-:Y:S03]  /*00e0*/  BSSY.RECONVERGENT B1, `(.L_x_2) ;  /* 0x0000028000017945 */ /* 0x000fe60003800200 */
[C---:B------:R-:W-:Y:S02]  /*00f0*/  ISETP.GE.U32.AND P0, PT, R3.reuse, 0x1a, PT ;  /* 0x0000001a0300780c */ /* 0x040fe40003f06070 */
[----:B------:R-:W-:Y:S02]  /*0100*/  VIMNMX.U32 R6, PT, PT, R3, 0x1a, !PT ;  /* 0x0000001a03067848 */ /* 0x000fe40007fe0000 */
[----:B------:R-:W-:-:S04]  /*0110*/  SEL R10, RZ, 0x1, P0 ;  /* 0x00000001ff0a7807 */ /* 0x000fc80000000000 */
[----:B------:R-:W-:Y:S01]  /*0120*/  IADD3 R3, PT, PT, R6, -R3, -R10 ;  /* 0x8000000306037210 */ /* 0x000fe20007ffe80a */
[----:B0-----:R-:W0:Y:S02]  /*0130*/  MUFU.RCP R11, R11 ;  /* 0x0000000b000b7308 */ /* 0x001e240000001000 */
[----:B0-----:R-:W-:-:S06]  /*0140*/  VIADD R8, R11, 0xffffffe ;  /* 0x0ffffffe0b087836 */ /* 0x001fcc0000000000 */
[----:B------:R0:W1:Y:S02]  /*0150*/  F2I.FTZ.U32.TRUNC.NTZ R9, R8 ;  /* 0x0000000800097305 */ /* 0x000064000021f000 */
[----:B0-----:R-:W-:Y:S01]  /*0160*/  IMAD.MOV.U32 R8, RZ, RZ, RZ ;  /* 0x000000ffff087224 */ /* 0x001fe200078e00ff */
[----:B-1----:R-:W-:-:S05]  /*0170*/  IADD3 R13, PT, PT, RZ, -R9, RZ ;  /* 0x80000009ff0d7210 */ /* 0x002fca0007ffe0ff */
[----:B------:R-:W-:-:S04]  /*0180*/  IMAD R13, R13, R0, RZ ;  /* 0x000000000d0d7224 */ /* 0x000fc800078e02ff */
[----:B------:R-:W-:-:S06]  /*0190*/  IMAD.HI.U32 R12, R9, R13, R8 ;  /* 0x0000000d090c7227 */ /* 0x000fcc00078e0008 */
[----:B------:R-:W-:-:S04]  /*01a0*/  IMAD.HI.U32 R9, R12, R3, RZ ;  /* 0x000000030c097227 */ /* 0x000fc800078e00ff */
[----:B------:R-:W-:-:S04]  /*01b0*/  IMAD.MOV R6, RZ, RZ, -R9 ;  /* 0x000000ffff067224 */ /* 0x000fc800078e0a09 */
[----:B------:R-:W-:-:S05]  /*01c0*/  IMAD R3, R0, R6, R3 ;  /* 0x0000000600037224 */ /* 0x000fca00078e0203 */
[----:B------:R-:W-:-:S13]  /*01d0*/  ISETP.GE.U32.AND P0, PT, R3, R0, PT ;  /* 0x000000000300720c */ /* 0x000fda0003f06070 */
[----:B------:R-:W-:Y:S01]  /*01e0*/  @P0 IADD3 R3, PT, PT, R3, -R0, RZ ;  /* 0x8000000003030210 */ /* 0x000fe20007ffe0ff */
[----:B------:R-:W-:-:S03]  /*01f0*/  @P0 VIADD R9, R9, 0x1 ;  /* 0x0000000109090836 */ /* 0x000fc60000000000 */
[----:B------:R-:W-:-:S13]  /*0200*/  ISETP.GE.U32.AND P1, PT, R3, R0, PT ;  /* 0x000000000300720c */ /* 0x000fda0003f26070 */
[----:B------:R-:W-:Y:S01]  /*0210*/  @P1 VIADD R9, R9, 0x1 ;  /* 0x0000000109091836 */ /* 0x000fe20000000000 */
[----:B------:R-:W-:-:S05]  /*0220*/  @!P2 LOP3.LUT R9, RZ, R0, RZ, 0x33, !PT ;  /* 0x00000000ff09a212 */ /* 0x000fca00078e33ff */
[----:B------:R-:W-:-:S05]  /*0230*/  IMAD.IADD R9, R10, 0x1, R9 ;  /* 0x000000010a097824 */ /* 0x000fca00078e0209 */
[C---:B------:R-:W-:Y:S02]  /*0240*/  LOP3.LUT R3, R9.reuse, 0x3, RZ, 0xc0, !PT ;  /* 0x0000000309037812 */ /* 0x040fe400078ec0ff */
[----:B------:R-:W-:Y:S02]  /*0250*/  ISETP.GE.U32.AND P1, PT, R9, 0x3, PT ;  /* 0x000000030900780c */ /* 0x000fe40003f26070 */
[----:B------:R-:W-:Y:S02]  /*0260*/  ISETP.NE.AND P0, PT, R3, 0x3, PT ;  /* 0x000000030300780c */ /* 0x000fe40003f05270 */
[----:B------:R-:W-:-:S11]  /*0270*/  MOV R3, R5 ;  /* 0x0000000500037202 */ /* 0x000fd60000000f00 */
[----:B------:R-:W-:Y:S05]  /*0280*/  @!P0 BRA `(.L_x_3) ;  /* 0x0000000000348947 */ /* 0x000fea0003800000 */
[----:B------:R-:W0:Y:S01]  /*0290*/  S2UR UR5, SR_CgaCtaId ;  /* 0x00000000000579c3 */ /* 0x000e220000008800 */
[----:B------:R-:W-:Y:S01]  /*02a0*/  VIADD R3, R9, 0x1 ;  /* 0x0000000109037836 */ /* 0x000fe20000000000 */
[----:B------:R-:W-:-:S04]  /*02b0*/  UMOV UR4, 0x400 ;  /* 0x0000040000047882 */ /* 0x000fc80000000000 */
[----:B------:R-:W-:-:S05]  /*02c0*/  LOP3.LUT R6, R3, 0x3, RZ, 0xc0, !PT ;  /* 0x0000000303067812 */ /* 0x000fca00078ec0ff */
[----:B------:R-:W-:Y:S02]  /*02d0*/  IMAD R3, R6, R0, R5 ;  /* 0x0000000006037224 */ /* 0x000fe400078e0205 */
[----:B------:R-:W-:Y:S01]  /*02e0*/  IMAD.MOV R6, RZ, RZ, -R6 ;  /* 0x000000ffff067224 */ /* 0x000fe200078e0a06 */
[----:B0-----:R-:W-:-:S06]  /*02f0*/  ULEA UR4, UR5, UR4, 0x18 ;  /* 0x0000000405047291 */ /* 0x001fcc000f8ec0ff */
[----:B------:R-:W-:-:S07]  /*0300*/  LEA R9, R5, UR4, 0x2 ;  /* 0x0000000405097c11 */ /* 0x000fce000f8e10ff */
.L_x_4:
[----:B------:R-:W-:Y:S01]  /*0310*/  VIADD R6, R6, 0x1 ;  /* 0x0000000106067836 */ /* 0x000fe20000000000 */
[----:B------:R0:W-:Y:S04]  /*0320*/  STS [R9], RZ ;  /* 0x000000ff09007388 */ /* 0x0001e80000000800 */
[----:B------:R-:W-:Y:S02]  /*0330*/  ISETP.NE.AND P0, PT, R6, RZ, PT ;  /* 0x000000ff0600720c */ /* 0x000fe40003f05270 */
[----:B0-----:R-:W-:-:S11]  /*0340*/  LEA R9, R0, R9, 0x2 ;  /* 0x0000000900097211 */ /* 0x001fd600078e10ff */
[----:B------:R-:W-:Y:S05]  /*0350*/  @P0 BRA `(.L_x_4) ;  /* 0xfffffffc00ec0947 */ /* 0x000fea000383ffff */
.L_x_3:
[----:B------:R-:W-:Y:S05]  /*0360*/  BSYNC.RECONVERGENT B1 ;  /* 0x0000000000017941 */ /* 0x000fea0003800200 */
.L_x_2:
[----:B------:R-:W-:Y:S05]  /*0370*/  @!P1 BRA `(.L_x_1) ;  /* 0x00000000003c9947 */ /* 0x000fea0003800000 */
[----:B------:R-:W0:Y:S01]  /*0380*/  S2UR UR5, SR_CgaCtaId ;  /* 0x00000000000579c3 */ /* 0x000e220000008800 */
[----:B------:R-:W-:Y:S02]  /*0390*/  UMOV UR4, 0x400 ;  /* 0x0000040000047882 */ /* 0x000fe40000000000 */
[----:B0-----:R-:W-:-:S06]  /*03a0*/  ULEA UR4, UR5, UR4, 0x18 ;  /* 0x0000000405047291 */ /* 0x001fcc000f8ec0ff */
[----:B------:R-:W-:-:S07]  /*03b0*/  LEA R9, R3, UR4, 0x2 ;  /* 0x0000000403097c11 */ /* 0x000fce000f8e10ff */
.L_x_5:
[C-C-:B------:R-:W-:Y:S01]  /*03c0*/  IMAD R6, R0.reuse, 0x4, R9.reuse ;  /* 0x0000000400067824 */ /* 0x140fe200078e0209 */
[----:B------:R0:W-:Y:S01]  /*03d0*/  STS [R9], RZ ;  /* 0x000000ff09007388 */ /* 0x0001e20000000800 */
[C-C-:B------:R-:W-:Y:S02]  /*03e0*/  IMAD R8, R0.reuse, 0x8, R9.reuse ;  /* 0x0000000800087824 */ /* 0x140fe400078e0209 */
[C---:B------:R-:W-:Y:S01]  /*03f0*/  IMAD R10, R0.reuse, 0xc, R9 ;  /* 0x0000000c000a7824 */ /* 0x040fe200078e0209 */
[----:B------:R1:W-:Y:S01]  /*0400*/  STS [R6], RZ ;  /* 0x000000ff06007388 */ /* 0x0003e20000000800 */
[----:B------:R-:W-:-:S03]  /*0410*/  IMAD R3, R0, 0x4, R3 ;  /* 0x0000000400037824 */ /* 0x000fc600078e0203 */
[----:B------:R1:W-:Y:S01]  /*0420*/  STS [R8], RZ ;  /* 0x000000ff08007388 */ /* 0x0003e20000000800 */
[----:B0-----:R-:W-:Y:S02]  /*0430*/  LEA R9, R0, R9, 0x4 ;  /* 0x0000000900097211 */ /* 0x001fe400078e20ff */
[----:B------:R-:W-:Y:S01]  /*0440*/  ISETP.GE.U32.AND P0, PT, R3, 0x1a, PT ;  /* 0x0000001a0300780c */ /* 0x000fe20003f06070 */
[----:B------:R1:W-:-:S12]  /*0450*/  STS [R10], RZ ;  /* 0x000000ff0a007388 */ /* 0x0003d80000000800 */
[----:B-1----:R-:W-:Y:S05]  /*0460*/  @!P0 BRA `(.L_x_5) ;  /* 0xfffffffc00d48947 */ /* 0x002fea000383ffff */
.L_x_1:
[----:B------:R-:W-:Y:S05]  /*0470*/  BSYNC.RECONVERGENT B0 ;  /* 0x0000000000007941 */ /* 0x000fea0003800200 */
.L_x_0:
[----:B------:R-:W0:Y:S01]  /*0480*/  LDCU UR4, c[0x0][0x388] ;  /* 0x00007100ff0477ac */ /* 0x000e220008000800 */
[----:B------:R-:W-:Y:S01]  /*0490*/  IMAD.IADD R2, R4, 0x1, R2 ;  /* 0x0000000104027824 */ /* 0x000fe200078e0202 */
[----:B------:R-:W-:Y:S01]  /*04a0*/  BSSY.RECONVERGENT B1, `(.L_x_6) ;  /* 0x00000c7000017945 */ /* 0x000fe20003800200 */
[----:B------:R-:W-:Y:S02]  /*04b0*/  IMAD.MOV.U32 R3, RZ, RZ, RZ ;  /* 0x000000ffff037224 */ /* 0x000fe400078e00ff */
[----:B------:R-:W-:Y:S01]  /*04c0*/  IMAD.MOV.U32 R10, RZ, RZ, -0x1 ;  /* 0xffffffffff0a7424 */ /* 0x000fe200078e00ff */
[----:B0-----:R-:W-:Y:S01]  /*04d0*/  VIMNMX.U32 R6, PT, PT, R2, UR4, PT ;  /* 0x0000000402067c48 */ /* 0x001fe2000bfe0000 */
[----:B------:R-:W-:Y:S03]  /*04e0*/  BAR.SYNC.DEFER_BLOCKING 0x0 ;  /* 0x0000000000007b1d */ /* 0x000fe60000010000 */
[----:B------:R-:W-:-:S13]  /*04f0*/  ISETP.GT.U32.AND P0, PT, R6, R7, PT ;  /* 0x000000070600720c */ /* 0x000fda0003f04070 */
[----:B------:R-:W-:Y:S05]  /*0500*/  @!P0 BRA `(.L_x_7) ;  /* 0x0000000c00008947 */ /* 0x000fea0003800000 */
[----:B------:R-:W0:Y:S01]  /*0510*/  I2F.U32.RP R10, R0 ;  /* 0x00000000000a7306 */ /* 0x000e220000209000 */
[----:B------:R-:W-:Y:S01]  /*0520*/  IMAD.IADD R3, R7, 0x1, R0 ;  /* 0x0000000107037824 */ /* 0x000fe200078e0200 */
[----:B------:R-:W-:Y:S01]  /*0530*/  ISETP.NE.U32.AND P3, PT, R0, RZ, PT ;  /* 0x000000ff0000720c */ /* 0x000fe20003f65070 */
[----:B------:R-:W-:Y:S01]  /*0540*/  BSSY.RECONVERGENT B0, `(.L_x_8) ;  /* 0x0000093000007945 */ /* 0x000fe20003800200 */
[----:B------:R-:W-:Y:S02]  /*0550*/  IMAD.MOV.U32 R12, RZ, RZ, RZ ;  /* 0x000000ffff0c7224 */ /* 0x000fe400078e00ff */
[CC--:B------:R-:W-:Y:S02]  /*0560*/  ISETP.GT.U32.AND P0, PT, R6.reuse, R3.reuse, PT ;  /* 0x000000030600720c */ /* 0x0c0fe40003f04070 */
[----:B------:R-:W-:-:S05]  /*0570*/  VIMNMX.U32 R6, PT, PT, R6, R3, !PT ;  /* 0x0000000306067248 */ /* 0x000fca0007fe0000 */
[----:B------:R-:W-:Y:S01]  /*0580*/  IMAD.IADD R6, R6, 0x1, -R3 ;  /* 0x0000000106067824 */ /* 0x000fe200078e0a03 */
[----:B0-----:R-:W0:Y:S04]  /*0590*/  MUFU.RCP R10, R10 ;  /* 0x0000000a000a7308 */ /* 0x001e280000001000 */
[----:B------:R-:W-:Y:S01]  /*05a0*/  IADD3 R11, PT, PT, R6, -0x1, RZ ;  /* 0xffffffff060b7810 */ /* 0x000fe20007ffe0ff */
[----:B------:R-:W-:Y:S01]  /*05b0*/  @!P0 IMAD.MOV R11, RZ, RZ, R6 ;  /* 0x000000ffff0b8224 */ /* 0x000fe200078e0206 */
[----:B0-----:R-:W-:-:S04]  /*05c0*/  IADD3 R8, PT, PT, R10, 0xffffffe, RZ ;  /* 0x0ffffffe0a087810 */ /* 0x001fc80007ffe0ff */
[----:B------:R0:W1:Y:S02]  /*05d0*/  F2I.FTZ.U32.TRUNC.NTZ R9, R8 ;  /* 0x0000000800097305 */ /* 0x000064000021f000 */
[----:B0-----:R-:W-:Y:S02]  /*05e0*/  IMAD.MOV.U32 R8, RZ, RZ, RZ ;  /* 0x000000ffff087224 */ /* 0x001fe400078e00ff */
[----:B-1----:R-:W-:-:S04]  /*05f0*/  IMAD.MOV R13, RZ, RZ, -R9 ;  /* 0x000000ffff0d7224 */ /* 0x002fc800078e0a09 */
[----:B------:R-:W-:-:S04]  /*0600*/  IMAD R13, R13, R0, RZ ;  /* 0x000000000d0d7224 */ /* 0x000fc800078e02ff */
[----:B------:R-:W-:-:S06]  /*0610*/  IMAD.HI.U32 R10, R9, R13, R8 ;  /* 0x0000000d090a7227 */ /* 0x000fcc00078e0008 */
[----:B------:R-:W-:-:S04]  /*0620*/  IMAD.HI.U32 R9, R10, R11, RZ ;  /* 0x0000000b0a097227 */ /* 0x000fc800078e00ff */
[----:B------:R-:W-:Y:S02]  /*0630*/  IMAD.MOV R6, RZ, RZ, -R9 ;  /* 0x000000ffff067224 */ /* 0x000fe400078e0a09 */
[----:B------:R-:W-:Y:S02]  /*0640*/  IMAD.MOV.U32 R10, RZ, RZ, -0x1 ;  /* 0xffffffffff0a7424 */ /* 0x000fe400078e00ff */
[----:B------:R-:W-:Y:S01]  /*0650*/  IMAD R11, R0, R6, R11 ;  /* 0x00000006000b7224 */ /* 0x000fe200078e020b */
[----:B------:R-:W-:-:S04]  /*0660*/  SEL R6, RZ, 0x1, !P0 ;  /* 0x00000001ff067807 */ /* 0x000fc80004000000 */
[----:B------:R-:W-:-:S13]  /*0670*/  ISETP.GE.U32.AND P1, PT, R11, R0, PT ;  /* 0x000000000b00720c */ /* 0x000fda0003f26070 */
[----:B------:R-:W-:Y:S01]  /*0680*/  @P1 IADD3 R11, PT, PT, R11, -R0, RZ ;  /* 0x800000000b0b1210 */ /* 0x000fe20007ffe0ff */
[----:B------:R-:W-:-:S03]  /*0690*/  @P1 VIADD R9, R9, 0x1 ;  /* 0x0000000109091836 */ /* 0x000fc60000000000 */
[----:B------:R-:W-:-:S13]  /*06a0*/  ISETP.GE.U32.AND P2, PT, R11, R0, PT ;  /* 0x000000000b00720c */ /* 0x000fda0003f46070 */
[----:B------:R-:W-:Y:S01]  /*06b0*/  @P2 VIADD R9, R9, 0x1 ;  /* 0x0000000109092836 */ /* 0x000fe20000000000 */
[----:B------:R-:W-:-:S05]  /*06c0*/  @!P3 LOP3.LUT R9, RZ, R0, RZ, 0x33, !PT ;  /* 0x00000000ff09b212 */ /* 0x000fca00078e33ff */
[----:B------:R-:W-:-:S05]  /*06d0*/  IMAD.IADD R6, R6, 0x1, R9 ;  /* 0x0000000106067824 */ /* 0x000fca00078e0209 */
[C---:B------:R-:W-:Y:S02]  /*06e0*/  ISETP.GE.U32.AND P0, PT, R6.reuse, 0x3, PT ;  /* 0x000000030600780c */ /* 0x040fe40003f06070 */
[----:B------:R-:W-:-:S04]  /*06f0*/  IADD3 R8, PT, PT, R6, 0x1, RZ ;  /* 0x0000000106087810 */ /* 0x000fc80007ffe0ff */
[----:B------:R-:W-:-:S07]  /*0700*/  LOP3.LUT R6, R8, 0x3, RZ, 0xc0, !PT ;  /* 0x0000000308067812 */ /* 0x000fce00078ec0ff */
[----:B------:R-:W-:Y:S05]  /*0710*/  @!P0 BRA `(.L_x_9) ;  /* 0x0000000400d48947 */ /* 0x000fea0003800000 */
[----:B------:R-:W-:Y:S01]  /*0720*/  ULEA UR4, UR8, 0x3, 0x1 ;  /* 0x0000000308047891 */ /* 0x000fe2000f8e08ff */
[----:B------:R-:W-:Y:S01]  /*0730*/  LOP3.LUT R8, R8, 0xfffffffc, RZ, 0xc0, !PT ;  /* 0xfffffffc08087812 */ /* 0x000fe200078ec0ff */
[----:B------:R-:W-:Y:S01]  /*0740*/  IMAD.MOV.U32 R9, RZ, RZ, R3 ;  /* 0x000000ffff097224 */ /* 0x000fe200078e0003 */
[----:B------:R-:W-:Y:S01]  /*0750*/  IADD3 R11, PT, PT, R5, R2, RZ ;  /* 0x00000002050b7210 */ /* 0x000fe20007ffe0ff */
[----:B------:R-:W-:Y:S02]  /*0760*/  IMAD.MOV.U32 R10, RZ, RZ, -0x1 ;  /* 0xffffffffff0a7424 */ /* 0x000fe400078e00ff */
[----:B------:R-:W-:Y:S02]  /*0770*/  IMAD.MOV.U32 R12, RZ, RZ, RZ ;  /* 0x000000ffff0c7224 */ /* 0x000fe400078e00ff */
[----:B------:R-:W-:Y:S02]  /*0780*/  IMAD.MOV R8, RZ, RZ, -R8 ;  /* 0x000000ffff087224 */ /* 0x000fe400078e0a08 */
[----:B------:R-:W-:-:S07]  /*0790*/  IMAD R13, R0, UR4, R5 ;  /* 0x00000004000d7c24 */ /* 0x000fce000f8e0205 */
.L_x_34:
[----:B------:R-:W0:Y:S02]  /*07a0*/  LDC.64 R2, c[0x0][0x380] ;  /* 0x0000e000ff027b82 */ /* 0x000e240000000a00 */
[----:B0-----:R-:W-:-:S04]  /*07b0*/  IADD3 R14, P0, PT, R7, R2, RZ ;  /* 0x00000002070e7210 */ /* 0x001fc80007f1e0ff */
[----:B------:R-:W-:-:S05]  /*07c0*/  IADD3.X R15, PT, PT, RZ, R3, RZ, P0, !PT ;  /* 0x00000003ff0f7210 */ /* 0x000fca00007fe4ff */
[----:B------:R-:W2:Y:S01]  /*07d0*/  LDG.E.U8 R14, desc[UR6][R14.64] ;  /* 0x000000060e0e7981 */ /* 0x000ea2000c1e1100 */
[----:B------:R-:W-:Y:S01]  /*07e0*/  BSSY.RECONVERGENT B2, `(.L_x_10) ;  /* 0x0000015000027945 */ /* 0x000fe20003800200 */
[----:B--2---:R-:W-:-:S05]  /*07f0*/  VIADD R17, R14, 0xffffff9f ;  /* 0xffffff9f0e117836 */ /* 0x004fca0000000000 */
[----:B------:R-:W-:-:S13]  /*0800*/  ISETP.NE.AND P0, PT, R10, R17, PT ;  /* 0x000000110a00720c */ /* 0x000fda0003f05270 */
[----:B------:R-:W-:Y:S05]  /*0810*/  @!P0 BRA `(.L_x_11) ;  /* 0x00000000003c8947 */ /* 0x000fea0003800000 */
[----:B------:R-:W-:Y:S01]  /*0820*/  ISETP.GT.U32.AND P0, PT, R10, 0x19, PT ;  /* 0x000000190a00780c */ /* 0x000fe20003f04070 */
[----:B------:R-:W-:Y:S01]  /*0830*/  BSSY.RECONVERGENT B3, `(.L_x_12) ;  /* 0x000000c000037945 */ /* 0x000fe20003800200 */
[----:B------:R-:W-:-:S11]  /*0840*/  IMAD.MOV.U32 R16, RZ, RZ, 0x1 ;  /* 0x00000001ff107424 */ /* 0x000fd600078e00ff */
[----:B------:R-:W-:Y:S05]  /*0850*/  @P0 BRA `(.L_x_13) ;  /* 0x0000000000240947 */ /* 0x000fea0003800000 */
[----:B------:R-:W0:Y:S01]  /*0860*/  S2UR UR5, SR_CgaCtaId ;  /* 0x00000000000579c3 */ /* 0x000e220000008800 */
[----:B------:R-:W-:Y:S01]  /*0870*/  UMOV UR4, 0x400 ;  /* 0x0000040000047882 */ /* 0x000fe20000000000 */
[----:B------:R-:W-:Y:S01]  /*0880*/  I2FP.F32.S32 R19, R12 ;  /* 0x0000000c00137245 */ /* 0x000fe20000201400 */
[----:B0-----:R-:W-:-:S06]  /*0890*/  ULEA UR4, UR5, UR4, 0x18 ;  /* 0x0000000405047291 */ /* 0x001fcc000f8ec0ff */
[----:B------:R-:W-:-:S07]  /*08a0*/  LEA R10, R10, UR4, 0x2 ;  /* 0x000000040a0a7c11 */ /* 0x000fce000f8e10ff */
.L_x_14:
[----:B------:R-:W0:Y:S02]  /*08b0*/  LDS R14, [R10] ;  /* 0x000000000a0e7984 */ /* 0x000e240000000800 */
[----:B0-----:R-:W-:-:S05]  /*08c0*/  FADD R15, R19, R14 ;  /* 0x0000000e130f7221 */ /* 0x001fca0000000000 */
[----:B------:R-:W0:Y:S02]  /*08d0*/  ATOMS.CAST.SPIN P0, [R10], R14, R15 ;  /* 0x0000000e0a00758d */ /* 0x000e24000180000f */
[----:B0-----:R-:W-:Y:S05]  /*08e0*/  @!P0 BRA `(.L_x_14) ;  /* 0xfffffffc00f08947 */ /* 0x001fea000383ffff */
.L_x_13:
[----:B------:R-:W-:Y:S05]  /*08f0*/  BSYNC.RECONVERGENT B3 ;  /* 0x0000000000037941 */ /* 0x000fea0003800200 */
.L_x_12:
[----:B------:R-:W-:Y:S05]  /*0900*/  BRA `(.L_x_15) ;  /* 0x0000000000087947 */ /* 0x000fea0003800000 */
.L_x_11:
[----:B------:R-:W-:Y:S01]  /*0910*/  VIADD R16, R12, 0x1 ;  /* 0x000000010c107836 */ /* 0x000fe20000000000 */
[----:B------:R-:W-:-:S07]  /*0920*/  MOV R17, R10 ;  /* 0x0000000a00117202 */ /* 0x000fce0000000f00 */
.L_x_15:
[----:B------:R-:W-:Y:S05]  /*0930*/  BSYNC.RECONVERGENT B2 ;  /* 0x0000000000027941 */ /* 0x000fea0003800200 */
.L_x_10:
[----:B------:R-:W-:-:S05]  /*0940*/  IADD3 R14, P0, PT, R9, R2, RZ ;  /* 0x00000002090e7210 */ /* 0x000fca0007f1e0ff */
[----:B------:R-:W-:-:S05]  /*0950*/  IMAD.X R15, RZ, RZ, R3, P0 ;  /* 0x000000ffff0f7224 */ /* 0x000fca00000e0603 */
        /* <DEDUP_REMOVED lines=14> */
.L_x_20:
[----:B------:R-:W0:Y:S02]  /*0a40*/  LDS R14, [R16] ;  /* 0x00000000100e7984 */ /* 0x000e240000000800 */
[----:B0-----:R-:W-:-:S05]  /*0a50*/  FADD R15, R19, R14 ;  /* 0x0000000e130f7221 */ /* 0x001fca0000000000 */
[----:B------:R-:W0:Y:S02]  /*0a60*/  ATOMS.CAST.SPIN P0, [R16], R14, R15 ;  /* 0x0000000e1000758d */ /* 0x000e24000180000f */
[----:B0-----:R-:W-:Y:S05]  /*0a70*/  @!P0 BRA `(.L_x_20) ;  /* 0xfffffffc00f08947 */ /* 0x001fea000383ffff */
.L_x_19:
[----:B------:R-:W-:Y:S05]  /*0a80*/  BSYNC.RECONVERGENT B3 ;  /* 0x0000000000037941 */ /* 0x000fea0003800200 */
.L_x_18:
[----:B------:R-:W-:Y:S05]  /*0a90*/  BRA `(.L_x_21) ;  /* 0x0000000000087947 */ /* 0x000fea0003800000 */
.L_x_17:
[----:B------:R-:W-:Y:S01]  /*0aa0*/  IADD3 R12, PT, PT, R16, 0x1, RZ ;  /* 0x00000001100c7810 */ /* 0x000fe20007ffe0ff */
[----:B------:R-:W-:-:S07]  /*0ab0*/  IMAD.MOV.U32 R10, RZ, RZ, R17 ;  /* 0x000000ffff0a7224 */ /* 0x000fce00078e0011 */
.L_x_21:
[----:B------:R-:W-:Y:S05]  /*0ac0*/  BSYNC.RECONVERGENT B2 ;  /* 0x0000000000027941 */ /* 0x000fea0003800200 */
.L_x_16:
        /* <DEDUP_REMOVED lines=9> */
[----:B------:R-:W-:-:S11]  /*0b60*/  HFMA2 R16, -RZ, RZ, 0, 5.9604644775390625e-08 ;  /* 0x00000001ff107431 */ /* 0x000fd600000001ff */
[----:B------:R-:W-:Y:S05]  /*0b70*/  @P0 BRA `(.L_x_25) ;  /* 0x0000000000240947 */ /* 0x000fea0003800000 */
[----:B------:R-:W0:Y:S01]  /*0b80*/  S2UR UR5, SR_CgaCtaId ;  /* 0x00000000000579c3 */ /* 0x000e220000008800 */
[----:B------:R-:W-:Y:S01]  /*0b90*/  UMOV UR4, 0x400 ;  /* 0x0000040000047882 */ /* 0x000fe20000000000 */
[----:B------:R-:W-:Y:S01]  /*0ba0*/  I2FP.F32.S32 R19, R12 ;  /* 0x0000000c00137245 */ /* 0x000fe20000201400 */
[----:B0-----:R-:W-:-:S06]  /*0bb0*/  ULEA UR4, UR5, UR4, 0x18 ;  /* 0x0000000405047291 */ /* 0x001fcc000f8ec0ff */
[----:B------:R-:W-:-:S07]  /*0bc0*/  LEA R10, R10, UR4, 0x2 ;  /* 0x000000040a0a7c11 */ /* 0x000fce000f8e10ff */
.L_x_26:
[----:B------:R-:W0:Y:S02]  /*0bd0*/  LDS R14, [R10] ;  /* 0x000000000a0e7984 */ /* 0x000e240000000800 */
[----:B0-----:R-:W-:-:S05]  /*0be0*/  FADD R15, R19, R14 ;  /* 0x0000000e130f7221 */ /* 0x001fca0000000000 */
[----:B------:R-:W0:Y:S02]  /*0bf0*/  ATOMS.CAST.SPIN P0, [R10], R14, R15 ;  /* 0x0000000e0a00758d */ /* 0x000e24000180000f */
[----:B0-----:R-:W-:Y:S05]  /*0c00*/  @!P0 BRA `(.L_x_26) ;  /* 0xfffffffc00f08947 */ /* 0x001fea000383ffff */
.L_x_25:
[----:B------:R-:W-:Y:S05]  /*0c10*/  BSYNC.RECONVERGENT B3 ;  /* 0x0000000000037941 */ /* 0x000fea0003800200 */
.L_x_24:
[----:B------:R-:W-:Y:S05]  /*0c20*/  BRA `(.L_x_27) ;  /* 0x0000000000087947 */ /* 0x000fea0003800000 */
.L_x_23:
[----:B------:R-:W-:Y:S02]  /*0c30*/  VIADD R16, R12, 0x1 ;  /* 0x000000010c107836 */ /* 0x000fe40000000000 */
[----:B------:R-:W-:-:S07]  /*0c40*/  IMAD.MOV.U32 R17, RZ, RZ, R10 ;  /* 0x000000ffff117224 */ /* 0x000fce00078e000a */
.L_x_27:
[----:B------:R-:W-:Y:S05]  /*0c50*/  BSYNC.RECONVERGENT B2 ;  /* 0x0000000000027941 */ /* 0x000fea0003800200 */
.L_x_22:
[----:B------:R-:W-:-:S05]  /*0c60*/  IADD3 R2, P0, PT, R13, R2, RZ ;  /* 0x000000020d027210 */ /* 0x000fca0007f1e0ff */
[----:B------:R-:W-:-:S05]  /*0c70*/  IMAD.X R3, RZ, RZ, R3, P0 ;  /* 0x000000ffff037224 */ /* 0x000fca00000e0603 */
[----:B------:R-:W2:Y:S01]  /*0c80*/  LDG.E.U8 R2, desc[UR6][R2.64] ;  /* 0x0000000602027981 */ /* 0x000ea2000c1e1100 */
[----:B------:R-:W-:Y:S01]  /*0c90*/  BSSY.RECONVERGENT B2, `(.L_x_28) ;  /* 0x0000016000027945 */ /* 0x000fe20003800200 */
[----:B------:R-:W-:Y:S02]  /*0ca0*/  IADD3 R7, PT, PT, R0, R7, R0 ;  /* 0x0000000700077210 */ /* 0x000fe40007ffe000 */
[----:B--2---:R-:W-:-:S04]  /*0cb0*/  IADD3 R10, PT, PT, R2, -0x61, RZ ;  /* 0xffffff9f020a7810 */ /* 0x004fc80007ffe0ff */
        /* <DEDUP_REMOVED lines=11> */
.L_x_32:
[----:B------:R-:W0:Y:S02]  /*0d70*/  LDS R2, [R14] ;  /* 0x000000000e027984 */ /* 0x000e240000000800 */
[----:B0-----:R-:W-:-:S05]  /*0d80*/  FADD R3, R15, R2 ;  /* 0x000000020f037221 */ /* 0x001fca0000000000 */
[----:B------:R-:W0:Y:S02]  /*0d90*/  ATOMS.CAST.SPIN P0, [R14], R2, R3 ;  /* 0x000000020e00758d */ /* 0x000e240001800003 */
[----:B0-----:R-:W-:Y:S05]  /*0da0*/  @!P0 BRA `(.L_x_32) ;  /* 0xfffffffc00f08947 */ /* 0x001fea000383ffff */
.L_x_31:
[----:B------:R-:W-:Y:S05]  /*0db0*/  BSYNC.RECONVERGENT B3 ;  /* 0x0000000000037941 */ /* 0x000fea0003800200 */
.L_x_30:
[----:B------:R-:W-:Y:S05]  /*0dc0*/  BRA `(.L_x_33) ;  /* 0x0000000000087947 */ /* 0x000fea0003800000 */
.L_x_29:
[----:B------:R-:W-:Y:S02]  /*0dd0*/  VIADD R12, R16, 0x1 ;  /* 0x00000001100c7836 */ /* 0x000fe40000000000 */
[----:B------:R-:W-:-:S07]  /*0de0*/  IMAD.MOV.U32 R10, RZ, RZ, R17 ;  /* 0x000000ffff0a7224 */ /* 0x000fce00078e0011 */
.L_x_33:
[----:B------:R-:W-:Y:S05]  /*0df0*/  BSYNC.RECONVERGENT B2 ;  /* 0x0000000000027941 */ /* 0x000fea0003800200 */
.L_x_28:
[----:B------:R-:W-:Y:S01]  /*0e00*/  IADD3 R8, PT, PT, R8, 0x4, RZ ;  /* 0x0000000408087810 */ /* 0x000fe20007ffe0ff */
[C---:B------:R-:W-:Y:S01]  /*0e10*/  IMAD R11, R0.reuse, 0x4, R11 ;  /* 0x00000004000b7824 */ /* 0x040fe200078e020b */
[C---:B------:R-:W-:Y:S01]  /*0e20*/  IADD3 R7, PT, PT, R0.reuse, R7, R0 ;  /* 0x0000000700077210 */ /* 0x040fe20007ffe000 */
[----:B------:R-:W-:Y:S01]  /*0e30*/  IMAD R13, R0, 0x4, R13 ;  /* 0x00000004000d7824 */ /* 0x000fe200078e020d */
[----:B------:R-:W-:Y:S01]  /*0e40*/  ISETP.NE.AND P0, PT, R8, RZ, PT ;  /* 0x000000ff0800720c */ /* 0x000fe20003f05270 */
[----:B------:R-:W-:-:S12]  /*0e50*/  IMAD R9, R0, 0x4, R9 ;  /* 0x0000000400097824 */ /* 0x000fd800078e0209 */
[----:B------:R-:W-:Y:S05]  /*0e60*/  @P0 BRA `(.L_x_34) ;  /* 0xfffffff8004c0947 */ /* 0x000fea000383ffff */
.L_x_9:
[----:B------:R-:W-:Y:S05]  /*0e70*/  BSYNC.RECONVERGENT B0 ;  /* 0x0000000000007941 */ /* 0x000fea0003800200 */
.L_x_8:
[----:B------:R-:W-:Y:S01]  /*0e80*/  ISETP.NE.AND P0, PT, R6, RZ, PT ;  /* 0x000000ff0600720c */ /* 0x000fe20003f05270 */
[----:B------:R-:W-:-:S12]  /*0e90*/  BSSY.RECONVERGENT B0, `(.L_x_35) ;  /* 0x0000026000007945 */ /* 0x000fd80003800200 */
[----:B------:R-:W-:Y:S05]  /*0ea0*/  @!P0 BRA `(.L_x_36) ;  /* 0x0000000000908947 */ /* 0x000fea0003800000 */
[----:B------:R-:W0:Y:S01]  /*0eb0*/  LDCU.64 UR4, c[0x0][0x380] ;  /* 0x00007000ff0477ac */ /* 0x000e220008000a00 */
[----:B------:R-:W-:Y:S02]  /*0ec0*/  IADD3 R6, PT, PT, -R6, RZ, RZ ;  /* 0x000000ff06067210 */ /* 0x000fe40007ffe1ff */
[----:B0-----:R-:W-:-:S05]  /*0ed0*/  IADD3 R9, P0, PT, R7, UR4, RZ ;  /* 0x0000000407097c10 */ /* 0x001fca000ff1e0ff */
[----:B------:R-:W-:-:S08]  /*0ee0*/  IMAD.X R8, RZ, RZ, UR5, P0 ;  /* 0x00000005ff087e24 */ /* 0x000fd000080e06ff */
.L_x_43:
[----:B------:R-:W-:Y:S02]  /*0ef0*/  IMAD.MOV.U32 R2, RZ, RZ, R9 ;  /* 0x000000ffff027224 */ /* 0x000fe400078e0009 */
[----:B------:R-:W-:-:S05]  /*0f00*/  IMAD.MOV.U32 R3, RZ, RZ, R8 ;  /* 0x000000ffff037224 */ /* 0x000fca00078e0008 */
[----:B------:R-:W2:Y:S01]  /*0f10*/  LDG.E.U8 R2, desc[UR6][R2.64] ;  /* 0x0000000602027981 */ /* 0x000ea2000c1e1100 */
[----:B------:R-:W-:Y:S01]  /*0f20*/  IADD3 R6, PT, PT, R6, 0x1, RZ ;  /* 0x0000000106067810 */ /* 0x000fe20007ffe0ff */
[----:B------:R-:W-:Y:S01]  /*0f30*/  BSSY.RECONVERGENT B2, `(.L_x_37) ;  /* 0x0000018000027945 */ /* 0x000fe20003800200 */
[----:B------:R-:W-:Y:S02]  /*0f40*/  IMAD.MOV.U32 R13, RZ, RZ, R10 ;  /* 0x000000ffff0d7224 */ /* 0x000fe400078e000a */
[----:B------:R-:W-:Y:S01]  /*0f50*/  ISETP.NE.AND P0, PT, R6, RZ, PT ;  /* 0x000000ff0600720c */ /* 0x000fe20003f05270 */
[----:B------:R-:W-:Y:S02]  /*0f60*/  IMAD.MOV.U32 R11, RZ, RZ, R12 ;  /* 0x000000ffff0b7224 */ /* 0x000fe400078e000c */
[----:B--2---:R-:W-:-:S05]  /*0f70*/  VIADD R7, R2, 0xffffff9f ;  /* 0xffffff9f02077836 */ /* 0x004fca0000000000 */
[----:B------:R-:W-:-:S13]  /*0f80*/  ISETP.NE.AND P1, PT, R10, R7, PT ;  /* 0x000000070a00720c */ /* 0x000fda0003f25270 */
[----:B------:R-:W-:Y:S05]  /*0f90*/  @!P1 BRA `(.L_x_38) ;  /* 0x0000000000409947 */ /* 0x000fea0003800000 */
[----:B------:R-:W-:Y:S01]  /*0fa0*/  ISETP.GT.U32.AND P1, PT, R13, 0x19, PT ;  /* 0x000000190d00780c */ /* 0x000fe20003f24070 */
[----:B------:R-:W-:Y:S01]  /*0fb0*/  BSSY.RECONVERGENT B3, `(.L_x_39) ;  /* 0x000000d000037945 */ /* 0x000fe20003800200 */
[----:B------:R-:W-:Y:S01]  /*0fc0*/  MOV R10, R7 ;  /* 0x00000007000a7202 */ /* 0x000fe20000000f00 */
[----:B------:R-:W-:-:S10]  /*0fd0*/  IMAD.MOV.U32 R12, RZ, RZ, 0x1 ;  /* 0x00000001ff0c7424 */ /* 0x000fd400078e00ff */
[----:B------:R-:W-:Y:S05]  /*0fe0*/  @P1 BRA `(.L_x_40) ;  /* 0x0000000000241947 */ /* 0x000fea0003800000 */
[----:B------:R-:W0:Y:S01]  /*0ff0*/  S2UR UR5, SR_CgaCtaId ;  /* 0x00000000000579c3 */ /* 0x000e220000008800 */
[----:B------:R-:W-:Y:S01]  /*1000*/  UMOV UR4, 0x400 ;  /* 0x0000040000047882 */ /* 0x000fe20000000000 */
[----:B------:R-:W-:Y:S01]  /*1010*/  I2FP.F32.S32 R11, R11 ;  /* 0x0000000b000b7245 */ /* 0x000fe20000201400 */
[----:B0-----:R-:W-:-:S06]  /*1020*/  ULEA UR4, UR5, UR4, 0x18 ;  /* 0x0000000405047291 */ /* 0x001fcc000f8ec0ff */
[----:B------:R-:W-:-:S07]  /*1030*/  LEA R7, R13, UR4, 0x2 ;  /* 0x000000040d077c11 */ /* 0x000fce000f8e10ff */
.L_x_41:
[----:B------:R-:W0:Y:S02]  /*1040*/  LDS R2, [R7] ;  /* 0x0000000007027984 */ /* 0x000e240000000800 */
[----:B0-----:R-:W-:-:S05]  /*1050*/  FADD R3, R11, R2 ;  /* 0x000000020b037221 */ /* 0x001fca0000000000 */
[----:B------:R-:W0:Y:S02]  /*1060*/  ATOMS.CAST.SPIN P1, [R7], R2, R3 ;  /* 0x000000020700758d */ /* 0x000e240001820003 */
[----:B0-----:R-:W-:Y:S05]  /*1070*/  @!P1 BRA `(.L_x_41) ;  /* 0xfffffffc00f09947 */ /* 0x001fea000383ffff */
.L_x_40:
[----:B------:R-:W-:Y:S05]  /*1080*/  BSYNC.RECONVERGENT B3 ;  /* 0x0000000000037941 */ /* 0x000fea0003800200 */
.L_x_39:
[----:B------:R-:W-:Y:S05]  /*1090*/  BRA `(.L_x_42) ;  /* 0x0000000000047947 */ /* 0x000fea0003800000 */
.L_x_38:
[----:B------:R-:W-:-:S07]  /*10a0*/  VIADD R12, R12, 0x1 ;  /* 0x000000010c0c7836 */ /* 0x000fce0000000000 */
.L_x_42:
[----:B------:R-:W-:Y:S05]  /*10b0*/  BSYNC.RECONVERGENT B2 ;  /* 0x0000000000027941 */ /* 0x000fea0003800200 */
.L_x_37:
[----:B------:R-:W-:-:S05]  /*10c0*/  IADD3 R9, P1, PT, R0, R9, RZ ;  /* 0x0000000900097210 */ /* 0x000fca0007f3e0ff */
[----:B------:R-:W-:Y:S01]  /*10d0*/  IMAD.X R8, RZ, RZ, R8, P1 ;  /* 0x000000ffff087224 */ /* 0x000fe200008e0608 */
[----:B------:R-:W-:Y:S07]  /*10e0*/  @P0 BRA `(.L_x_43) ;  /* 0xfffffffc00800947 */ /* 0x000fee000383ffff */
.L_x_36:
[----:B------:R-:W-:Y:S05]  /*10f0*/  BSYNC.RECONVERGENT B0 ;  /* 0x0000000000007941 */ /* 0x000fea0003800200 */
.L_x_35:
[----:B------:R-:W-:-:S07]  /*1100*/  I2FP.F32.S32 R3, R12 ;  /* 0x0000000c00037245 */ /* 0x000fce0000201400 */
.L_x_7:
[----:B------:R-:W-:Y:S05]  /*1110*/  BSYNC.RECONVERGENT B1 ;  /* 0x0000000000017941 */ /* 0x000fea0003800200 */
.L_x_6:
[----:B------:R-:W-:Y:S01]  /*1120*/  ISETP.GT.U32.AND P0, PT, R10, 0x19, PT ;  /* 0x000000190a00780c */ /* 0x000fe20003f04070 */
[----:B------:R-:W-:Y:S01]  /*1130*/  BSSY.RECONVERGENT B0, `(.L_x_44) ;  /* 0x000000b000007945 */ /* 0x000fe20003800200 */
[----:B------:R-:W-:-:S11]  /*1140*/  ISETP.GT.U32.AND P1, PT, R5, 0x19, PT ;  /* 0x000000190500780c */ /* 0x000fd60003f24070 */
[----:B------:R-:W-:Y:S05]  /*1150*/  @P0 BRA `(.L_x_45) ;  /* 0x0000000000200947 */ /* 0x000fea0003800000 */
[----:B------:R-:W0:Y:S01]  /*1160*/  S2UR UR5, SR_CgaCtaId ;  /* 0x00000000000579c3 */ /* 0x000e220000008800 */
[----:B------:R-:W-:Y:S02]  /*1170*/  UMOV UR4, 0x400 ;  /* 0x0000040000047882 */ /* 0x000fe40000000000 */
[----:B0-----:R-:W-:-:S06]  /*1180*/  ULEA UR4, UR5, UR4, 0x18 ;  /* 0x0000000405047291 */ /* 0x001fcc000f8ec0ff */
[----:B------:R-:W-:-:S07]  /*1190*/  LEA R10, R10, UR4, 0x2 ;  /* 0x000000040a0a7c11 */ /* 0x000fce000f8e10ff */
.L_x_46:
[----:B------:R-:W0:Y:S02]  /*11a0*/  LDS R6, [R10] ;  /* 0x000000000a067984 */ /* 0x000e240000000800 */
[----:B0-----:R-:W-:-:S05]  /*11b0*/  FADD R7, R3, R6 ;  /* 0x0000000603077221 */ /* 0x001fca0000000000 */
[----:B------:R-:W0:Y:S02]  /*11c0*/  ATOMS.CAST.SPIN P0, [R10], R6, R7 ;  /* 0x000000060a00758d */ /* 0x000e240001800007 */
[----:B0-----:R-:W-:Y:S05]  /*11d0*/  @!P0 BRA `(.L_x_46) ;  /* 0xfffffffc00f08947 */ /* 0x001fea000383ffff */
.L_x_45:
[----:B------:R-:W-:Y:S05]  /*11e0*/  BSYNC.RECONVERGENT B0 ;  /* 0x0000000000007941 */ /* 0x000fea0003800200 */
.L_x_44:
[----:B------:R-:W-:Y:S06]  /*11f0*/  BAR.SYNC.DEFER_BLOCKING 0x0 ;  /* 0x0000000000007b1d */ /* 0x000fec0000010000 */
[----:B------:R-:W-:Y:S05]  /*1200*/  @P1 EXIT ;  /* 0x000000000000194d */ /* 0x000fea0003800000 */
        /* <DEDUP_REMOVED lines=9> */
[----:B0-----:R-:W-:-:S06]  /*12a0*/  IADD3 R2, PT, PT, R9, 0xffffffe, RZ ;  /* 0x0ffffffe09027810 */ /* 0x001fcc0007ffe0ff */
[----:B------:R0:W1:Y:S02]  /*12b0*/  F2I.FTZ.U32.TRUNC.NTZ R3, R2 ;  /* 0x0000000200037305 */ /* 0x000064000021f000 */
[----:B0-----:R-:W-:Y:S02]  /*12c0*/  IMAD.MOV.U32 R2, RZ, RZ, RZ ;  /* 0x000000ffff027224 */ /* 0x001fe400078e00ff */
[----:B-1----:R-:W-:-:S04]  /*12d0*/  IMAD.MOV R11, RZ, RZ, -R3 ;  /* 0x000000ffff0b7224 */ /* 0x002fc800078e0a03 */
[----:B------:R-:W-:-:S04]  /*12e0*/  IMAD R11, R11, R0, RZ ;  /* 0x000000000b0b7224 */ /* 0x000fc800078e02ff */
[----:B------:R-:W-:-:S06]  /*12f0*/  IMAD.HI.U32 R10, R3, R11, R2 ;  /* 0x0000000b030a7227 */ /* 0x000fcc00078e0002 */
[----:B------:R-:W-:-:S05]  /*1300*/  IMAD.HI.U32 R3, R10, R7, RZ ;  /* 0x000000070a037227 */ /* 0x000fca00078e00ff */
[----:B------:R-:W-:-:S05]  /*1310*/  IADD3 R2, PT, PT, -R3, RZ, RZ ;  /* 0x000000ff03027210 */ /* 0x000fca0007ffe1ff */
[----:B------:R-:W-:-:S05]  /*1320*/  IMAD R7, R0, R2, R7 ;  /* 0x0000000200077224 */ /* 0x000fca00078e0207 */
[----:B------:R-:W-:-:S13]  /*1330*/  ISETP.GE.U32.AND P0, PT, R7, R0, PT ;  /* 0x000000000700720c */ /* 0x000fda0003f06070 */
[----:B------:R-:W-:Y:S02]  /*1340*/  @P0 IMAD.IADD R7, R7, 0x1, -R0 ;  /* 0x0000000107070824 */ /* 0x000fe400078e0a00 */
[----:B------:R-:W-:-:S03]  /*1350*/  @P0 VIADD R3, R3, 0x1 ;  /* 0x0000000103030836 */ /* 0x000fc60000000000 */
[----:B------:R-:W-:-:S13]  /*1360*/  ISETP.GE.U32.AND P1, PT, R7, R0, PT ;  /* 0x000000000700720c */ /* 0x000fda0003f26070 */
[----:B------:R-:W-:Y:S02]  /*1370*/  @P1 IADD3 R3, PT, PT, R3, 0x1, RZ ;  /* 0x0000000103031810 */ /* 0x000fe40007ffe0ff */
[----:B------:R-:W-:-:S05]  /*1380*/  @!P2 LOP3.LUT R3, RZ, R0, RZ, 0x33, !PT ;  /* 0x00000000ff03a212 */ /* 0x000fca00078e33ff */
[----:B------:R-:W-:-:S05]  /*1390*/  IMAD.IADD R6, R8, 0x1, R3 ;  /* 0x0000000108067824 */ /* 0x000fca00078e0203 */
[C---:B------:R-:W-:Y:S02]  /*13a0*/  LOP3.LUT R2, R6.reuse, 0x3, RZ, 0xc0, !PT ;  /* 0x0000000306027812 */ /* 0x040fe400078ec0ff */
[----:B------:R-:W-:Y:S02]  /*13b0*/  ISETP.GE.U32.AND P1, PT, R6, 0x3, PT ;  /* 0x000000030600780c */ /* 0x000fe40003f26070 */
[----:B------:R-:W-:-:S13]  /*13c0*/  ISETP.NE.AND P0, PT, R2, 0x3, PT ;  /* 0x000000030200780c */ /* 0x000fda0003f05270 */
[----:B------:R-:W-:Y:S05]  /*13d0*/  @!P0 BRA `(.L_x_48) ;  /* 0x0000000000488947 */ /* 0x000fea0003800000 */
[----:B------:R-:W0:Y:S01]  /*13e0*/  S2UR UR5, SR_CgaCtaId ;  /* 0x00000000000579c3 */ /* 0x000e220000008800 */
[----:B------:R-:W-:Y:S01]  /*13f0*/  VIADD R6, R6, 0x1 ;  /* 0x0000000106067836 */ /* 0x000fe20000000000 */
[----:B------:R-:W-:-:S04]  /*1400*/  UMOV UR4, 0x400 ;  /* 0x0000040000047882 */ /* 0x000fc80000000000 */
[----:B------:R-:W-:Y:S02]  /*1410*/  LOP3.LUT R6, R6, 0x3, RZ, 0xc0, !PT ;  /* 0x0000000306067812 */ /* 0x000fe400078ec0ff */
[----:B------:R-:W1:Y:S02]  /*1420*/  LDC.64 R2, c[0x4][RZ] ;  /* 0x01000000ff027b82 */ /* 0x000e640000000a00 */
[----:B------:R-:W-:Y:S01]  /*1430*/  IADD3 R8, PT, PT, -R6, RZ, RZ ;  /* 0x000000ff06087210 */ /* 0x000fe20007ffe1ff */
[----:B0-----:R-:W-:-:S06]  /*1440*/  ULEA UR4, UR5, UR4, 0x18 ;  /* 0x0000000405047291 */ /* 0x001fcc000f8ec0ff */
[C---:B------:R-:W-:Y:S01]  /*1450*/  LEA R7, R5.reuse, UR4, 0x2 ;  /* 0x0000000405077c11 */ /* 0x040fe2000f8e10ff */
[----:B-1----:R-:W-:-:S04]  /*1460*/  IMAD.WIDE.U32 R2, R5, 0x4, R2 ;  /* 0x0000000405027825 */ /* 0x002fc800078e0002 */
[----:B------:R-:W-:-:S07]  /*1470*/  IMAD R5, R6, R0, R5 ;  /* 0x0000000006057224 */ /* 0x000fce00078e0205 */
.L_x_49:
[----:B------:R0:W1:Y:S01]  /*1480*/  LDS R6, [R7] ;  /* 0x0000000007067984 */ /* 0x0000620000000800 */
[----:B------:R-:W-:-:S05]  /*1490*/  VIADD R8, R8, 0x1 ;  /* 0x0000000108087836 */ /* 0x000fca0000000000 */
[----:B------:R-:W-:Y:S01]  /*14a0*/  ISETP.NE.AND P0, PT, R8, RZ, PT ;  /* 0x000000ff0800720c */ /* 0x000fe20003f05270 */
[C---:B0-----:R-:W-:Y:S01]  /*14b0*/  IMAD R7, R0.reuse, 0x4, R7 ;  /* 0x0000000400077824 */ /* 0x041fe200078e0207 */
[----:B-1----:R-:W0:Y:S02]  /*14c0*/  F2I.U32.TRUNC.NTZ R9, R6 ;  /* 0x0000000600097305 */ /* 0x002e24000020f000 */
[----:B0-----:R0:W-:Y:S02]  /*14d0*/  REDG.E.ADD.STRONG.GPU desc[UR6][R2.64], R9 ;  /* 0x000000090200798e */ /* 0x0011e4000c12e106 */
[----:B0-----:R-:W-:-:S07]  /*14e0*/  IMAD.WIDE.U32 R2, R0, 0x4, R2 ;  /* 0x0000000400027825 */ /* 0x001fce00078e0002 */
[----:B------:R-:W-:Y:S05]  /*14f0*/  @P0 BRA `(.L_x_49) ;  /* 0xfffffffc00e00947 */ /* 0x000fea000383ffff */
.L_x_48:
[----:B------:R-:W-:Y:S05]  /*1500*/  BSYNC.RECONVERGENT B0 ;  /* 0x0000000000007941 */ /* 0x000fea0003800200 */
.L_x_47:
[----:B------:R-:W-:Y:S05]  /*1510*/  @!P1 EXIT ;  /* 0x000000000000994d */ /* 0x000fea0003800000 */
[----:B------:R-:W0:Y:S01]  /*1520*/  S2UR UR5, SR_CgaCtaId ;  /* 0x00000000000579c3 */ /* 0x000e220000008800 */
[----:B------:R-:W-:Y:S01]  /*1530*/  UMOV UR4, 0x400 ;  /* 0x0000040000047882 */ /* 0x000fe20000000000 */
[----:B------:R-:W-:Y:S01]  /*1540*/  IADD3 R15, PT, PT, R4, R5, RZ ;  /* 0x00000005040f7210 */ /* 0x000fe20007ffe0ff */
[----:B------:R-:W-:Y:S02]  /*1550*/  IMAD R17, R0, 0x3, R5 ;  /* 0x0000000300117824 */ /* 0x000fe400078e0205 */
[----:B------:R-:W-:-:S03]  /*1560*/  IMAD.IADD R19, R5, 0x1, R0 ;  /* 0x0000000105137824 */ /* 0x000fc600078e0200 */
[----:B------:R-:W1:Y:S01]  /*1570*/  LDC.64 R2, c[0x4][RZ] ;  /* 0x01000000ff027b82 */ /* 0x000e620000000a00 */
[----:B0-----:R-:W-:-:S06]  /*1580*/  ULEA UR4, UR5, UR4, 0x18 ;  /* 0x0000000405047291 */ /* 0x001fcc000f8ec0ff */
[----:B------:R-:W-:-:S07]  /*1590*/  LEA R21, R5, UR4, 0x2 ;  /* 0x0000000405157c11 */ /* 0x000fce000f8e10ff */
.L_x_50:
[C-C-:B------:R-:W-:Y:S01]  /*15a0*/  IMAD R14, R0.reuse, 0x4, R21.reuse ;  /* 0x00000004000e7824 */ /* 0x140fe200078e0215 */
[C---:B------:R-:W-:Y:S01]  /*15b0*/  LEA R16, R0.reuse, R21, 0x3 ;  /* 0x0000001500107211 */ /* 0x040fe200078e18ff */
[----:B------:R-:W-:Y:S01]  /*15c0*/  IMAD R18, R0, 0xc, R21 ;  /* 0x0000000c00127824 */ /* 0x000fe200078e0215 */
[----:B0-----:R-:W0:Y:S01]  /*15d0*/  LDS R4, [R21] ;  /* 0x0000000015047984 */ /* 0x001e220000000800 */
[----:B-1----:R-:W-:-:S03]  /*15e0*/  IMAD.WIDE.U32 R6, R5, 0x4, R2 ;  /* 0x0000000405067825 */ /* 0x002fc600078e0002 */
[----:B------:R-:W1:Y:S01]  /*15f0*/  LDS R14, [R14] ;  /* 0x000000000e0e7984 */ /* 0x000e620000000800 */
[----:B------:R-:W-:-:S03]  /*1600*/  IMAD.WIDE.U32 R8, R19, 0x4, R2 ;  /* 0x0000000413087825 */ /* 0x000fc600078e0002 */
[----:B------:R-:W2:Y:S01]  /*1610*/  LDS R16, [R16] ;  /* 0x0000000010107984 */ /* 0x000ea20000000800 */
[----:B------:R-:W-:-:S03]  /*1620*/  IMAD.WIDE.U32 R10, R15, 0x4, R2 ;  /* 0x000000040f0a7825 */ /* 0x000fc600078e0002 */
[----:B------:R-:W3:Y:S01]  /*1630*/  LDS R18, [R18] ;  /* 0x0000000012127984 */ /* 0x000ee20000000800 */
[----:B------:R-:W-:Y:S01]  /*1640*/  IADD3 R5, PT, PT, R0, R5, R0 ;  /* 0x0000000500057210 */ /* 0x000fe20007ffe000 */
[----:B------:R-:W-:-:S03]  /*1650*/  IMAD.WIDE.U32 R12, R17, 0x4, R2 ;  /* 0x00000004110c7825 */ /* 0x000fc600078e0002 */
[----:B------:R-:W-:-:S04]  /*1660*/  IADD3 R5, PT, PT, R0, R5, R0 ;  /* 0x0000000500057210 */ /* 0x000fc80007ffe000 */
[----:B------:R-:W-:Y:S01]  /*1670*/  ISETP.GE.U32.AND P0, PT, R5, 0x1a, PT ;  /* 0x0000001a0500780c */ /* 0x000fe20003f06070 */
[----:B0-----:R-:W0:Y:S08]  /*1680*/  F2I.U32.TRUNC.NTZ R23, R4 ;  /* 0x0000000400177305 */ /* 0x001e30000020f000 */
[----:B-1----:R-:W1:Y:S08]  /*1690*/  F2I.U32.TRUNC.NTZ R25, R14 ;  /* 0x0000000e00197305 */ /* 0x002e70000020f000 */
[----:B--2---:R-:W2:Y:S01]  /*16a0*/  F2I.U32.TRUNC.NTZ R27, R16 ;  /* 0x00000010001b7305 */ /* 0x004ea2000020f000 */
[----:B0-----:R0:W-:Y:S07]  /*16b0*/  REDG.E.ADD.STRONG.GPU desc[UR6][R6.64], R23 ;  /* 0x000000170600798e */ /* 0x0011ee000c12e106 */
[----:B---3--:R-:W3:Y:S01]  /*16c0*/  F2I.U32.TRUNC.NTZ R29, R18 ;  /* 0x00000012001d7305 */ /* 0x008ee2000020f000 */
[----:B-1----:R0:W-:Y:S01]  /*16d0*/  REDG.E.ADD.STRONG.GPU desc[UR6][R8.64], R25 ;  /* 0x000000190800798e */ /* 0x0021e2000c12e106 */
[C---:B------:R-:W-:Y:S01]  /*16e0*/  IMAD R15, R0.reuse, 0x4, R15 ;  /* 0x00000004000f7824 */ /* 0x040fe200078e020f */
[----:B------:R-:W-:-:S02]  /*16f0*/  LEA R19, R0, R19, 0x2 ;  /* 0x0000001300137211 */ /* 0x000fc400078e10ff */
[----:B--2---:R0:W-:Y:S01]  /*1700*/  REDG.E.ADD.STRONG.GPU desc[UR6][R10.64], R27 ;  /* 0x0000001b0a00798e */ /* 0x0041e2000c12e106 */
[C---:B------:R-:W-:Y:S02]  /*1710*/  IMAD R17, R0.reuse, 0x4, R17 ;  /* 0x0000000400117824 */ /* 0x040fe400078e0211 */
[----:B------:R-:W-:Y:S01]  /*1720*/  IMAD R21, R0, 0x10, R21 ;  /* 0x0000001000157824 */ /* 0x000fe200078e0215 */
[----:B---3--:R0:W-:Y:S01]  /*1730*/  REDG.E.ADD.STRONG.GPU desc[UR6][R12.64], R29 ;  /* 0x0000001d0c00798e */ /* 0x0081e2000c12e106 */
[----:B------:R-:W-:Y:S05]  /*1740*/  @!P0 BRA `(.L_x_50) ;  /* 0xfffffffc00948947 */ /* 0x000fea000383ffff */
[----:B------:R-:W-:Y:S05]  /*1750*/  EXIT ;  /* 0x000000000000794d */ /* 0x000fea0003800000 */
.L_x_51:
[----:B------:R-:W-:-:S00]  /*1760*/  BRA `(.L_x_51) ;  /* 0xfffffffc00fc7947 */ /* 0x000fc0000383ffff */
[----:B------:R-:W-:-:S00]  /*1770*/  NOP ;  /* 0x0000000000007918 */ /* 0x000fc00000000000 */
        /* <DEDUP_REMOVED lines=8> */
.L_x_52:


//--------------------- .nv.shared._Z9histogramPKhj --------------------------
	.section	.nv.shared._Z9histogramPKhj,"aw",@nobits
	.sectionflags	@""
	.align	4
.nv.shared._Z9histogramPKhj:
	.zero		1128


//--------------------- .nv.shared.reserved.0     --------------------------
	.section	.nv.shared.reserved.0,"aw",@nobits
	.weak		__nv_reservedSMEM_offset_0_alias
	.size		__nv_reservedSMEM_offset_0_alias, 0, 64
	.other		__nv_reservedSMEM_offset_0_alias,@"STO_CUDA_RESERVED_SHARED STV_DEFAULT"
__nv_reservedSMEM_offset_0_alias:
	.zero		0
	.zero		64


//--------------------- .nv.global                --------------------------
	.section	.nv.global,"aw",@nobits
	.align	4
.nv.global:
	.type		hist_global,@object
	.size		hist_global,(.L_0 - hist_global)
hist_global:
	.zero		104
.L_0:


//--------------------- .nv.constant0._Z9histogramPKhj --------------------------
	.section	.nv.constant0._Z9histogramPKhj,"a",@progbits
	.sectionflags	@""
	.align	4
.nv.constant0._Z9histogramPKhj:
	.zero		908


//--------------------- SYMBOLS --------------------------

	.type		.nv.reservedSmem.offset0,@object
	.size		.nv.reservedSmem.offset0,0x4
	.type		.nv.reservedSmem.cap,@object
	.size		.nv.reservedSmem.cap,0x4
